	.headerflags	@"EF_CUDA_TEXMODE_UNIFIED EF_CUDA_64BIT_ADDRESS EF_CUDA_ACCELERATORS EF_CUDA_SM90 EF_CUDA_VIRTUAL_SM(EF_CUDA_SM90)"
	.elftype	@"ET_EXEC"


//--------------------- .nv.info                  --------------------------
	.section	.nv.info,"",@"SHT_CUDA_INFO"
	.align	4


	//----- nvinfo : EIATTR_REGCOUNT
	.align		4
        /*0000*/ 	.byte	0x04, 0x2f
        /*0002*/ 	.short	(.L_1 - .L_0)
	.align		4
.L_0:
        /*0004*/ 	.word	index@(triton_poi_fused_max_pool2d_with_indices_20)
        /*0008*/ 	.word	0x0000001c


	//----- nvinfo : EIATTR_MIN_STACK_SIZE
	.align		4
.L_1:
        /*000c*/ 	.byte	0x04, 0x12
        /*000e*/ 	.short	(.L_3 - .L_2)
	.align		4
.L_2:
        /*0010*/ 	.word	index@(triton_poi_fused_max_pool2d_with_indices_20)
        /*0014*/ 	.word	0x00000000


	//----- nvinfo : EIATTR_FRAME_SIZE
	.align		4
.L_3:
        /*0018*/ 	.byte	0x04, 0x11
        /*001a*/ 	.short	(.L_5 - .L_4)
	.align		4
.L_4:
        /*001c*/ 	.word	index@(triton_poi_fused_max_pool2d_with_indices_20)
        /*0020*/ 	.word	0x00000000


	//----- nvinfo : EIATTR_MIN_STACK_SIZE
	.align		4
.L_5:
        /*0024*/ 	.byte	0x04, 0x12
        /*0026*/ 	.short	(.L_7 - .L_6)
	.align		4
.L_6:
        /*0028*/ 	.word	index@(triton_poi_fused_max_pool2d_with_indices_20)
        /*002c*/ 	.word	0x00000000
.L_7:


//--------------------- .nv.info.triton_poi_fused_max_pool2d_with_indices_20 --------------------------
	.section	.nv.info.triton_poi_fused_max_pool2d_with_indices_20,"",@"SHT_CUDA_INFO"
	.sectionflags	@""
	.align	4


	//----- nvinfo : EIATTR_CUDA_API_VERSION
	.align		4
        /*0000*/ 	.byte	0x04, 0x37
        /*0002*/ 	.short	(.L_9 - .L_8)
.L_8:
        /*0004*/ 	.word	0x0000007c


	//----- nvinfo : EIATTR_KPARAM_INFO
	.align		4
.L_9:
        /*0008*/ 	.byte	0x04, 0x17
        /*000a*/ 	.short	(.L_11 - .L_10)
.L_10:
        /*000c*/ 	.word	0x00000000
        /*0010*/ 	.short	0x0004
        /*0012*/ 	.short	0x001c
        /*0014*/ 	.byte	0x00, 0xf0, 0x11, 0x00


	//----- nvinfo : EIATTR_KPARAM_INFO
	.align		4
.L_11:
        /*0018*/ 	.byte	0x04, 0x17
        /*001a*/ 	.short	(.L_13 - .L_12)
.L_12:
        /*001c*/ 	.word	0x00000000
        /*0020*/ 	.short	0x0003
        /*0022*/ 	.short	0x0018
        /*0024*/ 	.byte	0x00, 0xf0, 0x11, 0x00


	//----- nvinfo : EIATTR_KPARAM_INFO
	.align		4
.L_13:
        /*0028*/ 	.byte	0x04, 0x17
        /*002a*/ 	.short	(.L_15 - .L_14)
.L_14:
        /*002c*/ 	.word	0x00000000
        /*0030*/ 	.short	0x0002
        /*0032*/ 	.short	0x0010
        /*0034*/ 	.byte	0x00, 0xf4, 0x21, 0x00


	//----- nvinfo : EIATTR_KPARAM_INFO
	.align		4
.L_15:
        /*0038*/ 	.byte	0x04, 0x17
        /*003a*/ 	.short	(.L_17 - .L_16)
.L_16:
        /*003c*/ 	.word	0x00000000
        /*0040*/ 	.short	0x0001
        /*0042*/ 	.short	0x0008
        /*0044*/ 	.byte	0x00, 0xf4, 0x21, 0x00


	//----- nvinfo : EIATTR_KPARAM_INFO
	.align		4
.L_17:
        /*0048*/ 	.byte	0x04, 0x17
        /*004a*/ 	.short	(.L_19 - .L_18)
.L_18:
        /*004c*/ 	.word	0x00000000
        /*0050*/ 	.short	0x0000
        /*0052*/ 	.short	0x0000
        /*0054*/ 	.byte	0x00, 0xf4, 0x21, 0x00


	//----- nvinfo : EIATTR_SPARSE_MMA_MASK
	.align		4
.L_19:
        /*0058*/ 	.byte	0x03, 0x50
        /*005a*/ 	.short	0x0000


	//----- nvinfo : EIATTR_MAXREG_COUNT
	.align		4
        /*005c*/ 	.byte	0x03, 0x1b
        /*005e*/ 	.short	0x00ff


	//----- nvinfo : EIATTR_EXIT_INSTR_OFFSETS
	.align		4
        /*0060*/ 	.byte	0x04, 0x1c
        /*0062*/ 	.short	(.L_21 - .L_20)


	//   ....[0]....
.L_20:
        /*0064*/ 	.word	0x00000690


	//   ....[1]....
        /*0068*/ 	.word	0x000006c0


	//----- nvinfo : EIATTR_REQNTID
	.align		4
.L_21:
        /*006c*/ 	.byte	0x04, 0x10
        /*006e*/ 	.short	(.L_23 - .L_22)
.L_22:
        /*0070*/ 	.word	0x00000080
        /*0074*/ 	.word	0x00000001
        /*0078*/ 	.word	0x00000001


	//----- nvinfo : EIATTR_CBANK_PARAM_SIZE
	.align		4
.L_23:
        /*007c*/ 	.byte	0x03, 0x19
        /*007e*/ 	.short	0x0020


	//----- nvinfo : EIATTR_PARAM_CBANK
	.align		4
        /*0080*/ 	.byte	0x04, 0x0a
        /*0082*/ 	.short	(.L_25 - .L_24)
	.align		4
.L_24:
        /*0084*/ 	.word	index@(.nv.constant0.triton_poi_fused_max_pool2d_with_indices_20)
        /*0088*/ 	.short	0x0210
        /*008a*/ 	.short	0x0020


	//----- nvinfo : EIATTR_SW_WAR
	.align		4
.L_25:
        /*008c*/ 	.byte	0x04, 0x36
        /*008e*/ 	.short	(.L_27 - .L_26)
.L_26:
        /*0090*/ 	.word	0x00000008
.L_27:


//--------------------- .nv.callgraph             --------------------------
	.section	.nv.callgraph,"",@"SHT_CUDA_CALLGRAPH"
	.align	4
	.sectionentsize	8
	.align		4
        /*0000*/ 	.word	0x00000000
	.align		4
        /*0004*/ 	.word	0xffffffff
	.align		4
        /*0008*/ 	.word	0x00000000
	.align		4
        /*000c*/ 	.word	0xfffffffe
	.align		4
        /*0010*/ 	.word	0x00000000
	.align		4
        /*0014*/ 	.word	0xfffffffd
	.align		4
        /*0018*/ 	.word	0x00000000
	.align		4
        /*001c*/ 	.word	0xfffffffc


//--------------------- .text.triton_poi_fused_max_pool2d_with_indices_20 --------------------------
	.section	.text.triton_poi_fused_max_pool2d_with_indices_20,"ax",@progbits
	.sectionflags	@"SHF_BARRIERS=1"
	.align	128
        .global         triton_poi_fused_max_pool2d_with_indices_20
        .type           triton_poi_fused_max_pool2d_with_indices_20,@function
        .size           triton_poi_fused_max_pool2d_with_indices_20,(.L_x_1 - triton_poi_fused_max_pool2d_with_indices_20)
        .other          triton_poi_fused_max_pool2d_with_indices_20,@"STO_CUDA_ENTRY STV_DEFAULT"
triton_poi_fused_max_pool2d_with_indices_20:
.text.triton_poi_fused_max_pool2d_with_indices_20:
[----:B------:R-:W0:Y:S01]  /*0000*/  LDC R1, c[0x0][0x28] ;  /* 0x00000a00ff017b82 */ /* 0x000e220000000800 */
[----:B------:R-:W1:Y:S07]  /*0010*/  S2R R2, SR_CTAID.X ;  /* 0x0000000000027919 */ /* 0x000e6e0000002500 */
[----:B------:R-:W2:Y:S01]  /*0020*/  LDC.64 R4, c[0x0][0x210] ;  /* 0x00008400ff047b82 */ /* 0x000ea20000000a00 */
[----:B------:R-:W-:Y:S01]  /*0030*/  CS2R R14, SRZ ;  /* 0x00000000000e7805 */ /* 0x000fe2000001ff00 */
[----:B------:R-:W-:Y:S01]  /*0040*/  ULDC.64 UR6, c[0x0][0x208] ;  /* 0x0000820000067ab9 */ /* 0x000fe20000000a00 */
[----:B------:R-:W3:Y:S01]  /*0050*/  S2R R0, SR_TID.X ;  /* 0x0000000000007919 */ /* 0x000ee20000002100 */
[----:B------:R-:W4:Y:S01]  /*0060*/  S2R R11, SR_CTAID.Y ;  /* 0x00000000000b7919 */ /* 0x000f220000002600 */
[----:B------:R-:W-:-:S03]  /*0070*/  CS2R R22, SRZ ;  /* 0x0000000000167805 */ /* 0x000fc6000001ff00 */
[----:B------:R-:W5:Y:S01]  /*0080*/  S2UR UR5, SR_CgaCtaId ;  /* 0x00000000000579c3 */ /* 0x000f620000008800 */
[----:B------:R-:W-:Y:S01]  /*0090*/  UMOV UR4, 0x400 ;  /* 0x0000040000047882 */ /* 0x000fe20000000000 */
[----:B------:R-:W-:Y:S01]  /*00a0*/  ULDC.64 UR8, c[0x0][0x220] ;  /* 0x0000880000087ab9 */ /* 0x000fe20000000a00 */
[----:B-1----:R-:W-:Y:S01]  /*00b0*/  SHF.R.U32.HI R13, RZ, 0x1d, R2 ;  /* 0x0000001dff0d7819 */ /* 0x002fe20000011602 */
[----:B------:R-:W-:Y:S01]  /*00c0*/  IMAD.SHL.U32 R10, R2, 0x4, RZ ;  /* 0x00000004020a7824 */ /* 0x000fe200078e00ff */
[----:B---3--:R-:W-:-:S03]  /*00d0*/  SHF.R.U32.HI R6, RZ, 0x1, R0 ;  /* 0x00000001ff067819 */ /* 0x008fc60000011600 */
[----:B------:R-:W-:Y:S01]  /*00e0*/  VIADD R2, R10, 0x1 ;  /* 0x000000010a027836 */ /* 0x000fe20000000000 */
[----:B------:R-:W-:Y:S01]  /*00f0*/  SGXT.U32 R13, R13, 0x1 ;  /* 0x000000010d0d781a */ /* 0x000fe20000000000 */
[----:B----4-:R-:W-:Y:S01]  /*0100*/  IMAD.SHL.U32 R9, R11, 0x40, RZ ;  /* 0x000000400b097824 */ /* 0x010fe200078e00ff */
[----:B------:R-:W-:Y:S02]  /*0110*/  LOP3.LUT R7, R0, 0x1, RZ, 0xc0, !PT ;  /* 0x0000000100077812 */ /* 0x000fe400078ec0ff */
[----:B------:R-:W-:Y:S01]  /*0120*/  SGXT.U32 R6, R6, 0x6 ;  /* 0x000000060606781a */ /* 0x000fe20000000000 */
[----:B------:R-:W-:Y:S02]  /*0130*/  IMAD.IADD R13, R2, 0x1, R13 ;  /* 0x00000001020d7824 */ /* 0x000fe400078e020d */
[----:B------:R-:W-:Y:S01]  /*0140*/  IMAD R3, R7, 0x2, R10 ;  /* 0x0000000207037824 */ /* 0x000fe200078e020a */
[----:B------:R-:W-:Y:S02]  /*0150*/  LOP3.LUT R8, R9, R6, RZ, 0xfc, !PT ;  /* 0x0000000609087212 */ /* 0x000fe400078efcff */
[----:B------:R-:W-:-:S02]  /*0160*/  LOP3.LUT R13, R13, 0x7ffffffe, RZ, 0xc0, !PT ;  /* 0x7ffffffe0d0d7812 */ /* 0x000fc400078ec0ff */
[----:B------:R-:W-:Y:S01]  /*0170*/  ISETP.GE.AND P0, PT, R3, 0x4, PT ;  /* 0x000000040300780c */ /* 0x000fe20003f06270 */
[----:B------:R-:W-:Y:S02]  /*0180*/  IMAD R8, R8, 0x4, R3 ;  /* 0x0000000408087824 */ /* 0x000fe400078e0203 */
[----:B------:R-:W-:Y:S02]  /*0190*/  IMAD.IADD R13, R2, 0x1, -R13 ;  /* 0x00000001020d7824 */ /* 0x000fe400078e0a0d */
[----:B------:R-:W-:-:S04]  /*01a0*/  IMAD.SHL.U32 R2, R8, 0x4, RZ ;  /* 0x0000000408027824 */ /* 0x000fc800078e00ff */
[----:B------:R-:W-:Y:S01]  /*01b0*/  IMAD R3, R13, 0x2, R2 ;  /* 0x000000020d037824 */ /* 0x000fe200078e0202 */
[----:B------:R-:W-:-:S03]  /*01c0*/  CS2R R12, SRZ ;  /* 0x00000000000c7805 */ /* 0x000fc6000001ff00 */
[C---:B------:R-:W-:Y:S02]  /*01d0*/  VIADD R19, R3.reuse, 0x1 ;  /* 0x0000000103137836 */ /* 0x040fe40000000000 */
[----:B--2---:R-:W-:-:S04]  /*01e0*/  IMAD.WIDE R16, R3, 0x4, R4 ;  /* 0x0000000403107825 */ /* 0x004fc800078e0204 */
[--C-:B------:R-:W-:Y:S01]  /*01f0*/  IMAD.WIDE R18, R19, 0x4, R4.reuse ;  /* 0x0000000413127825 */ /* 0x100fe200078e0204 */
[----:B------:R1:W2:Y:S03]  /*0200*/  @!P0 LDG.E.EL R14, desc[UR6][R16.64] ;  /* 0x00000006100e8981 */ /* 0x0002a6000c2e1900 */
[----:B------:R-:W-:Y:S01]  /*0210*/  VIADD R21, R3, 0x4 ;  /* 0x0000000403157836 */ /* 0x000fe20000000000 */
[----:B------:R-:W2:Y:S03]  /*0220*/  @!P0 LDG.E.EL R13, desc[UR6][R18.64] ;  /* 0x00000006120d8981 */ /* 0x000ea6000c2e1900 */
[----:B------:R-:W-:-:S04]  /*0230*/  IMAD.WIDE R20, R21, 0x4, R4 ;  /* 0x0000000415147825 */ /* 0x000fc800078e0204 */
[----:B------:R-:W-:Y:S01]  /*0240*/  VIADD R25, R3, 0x5 ;  /* 0x0000000503197836 */ /* 0x000fe20000000000 */
[----:B------:R-:W3:Y:S01]  /*0250*/  @!P0 LDG.E.EL R12, desc[UR6][R20.64] ;  /* 0x00000006140c8981 */ /* 0x000ee2000c2e1900 */
[----:B------:R-:W-:Y:S02]  /*0260*/  IMAD.MOV.U32 R3, RZ, RZ, RZ ;  /* 0x000000ffff037224 */ /* 0x000fe400078e00ff */
[----:B------:R-:W-:-:S04]  /*0270*/  IMAD.WIDE R24, R25, 0x4, R4 ;  /* 0x0000000419187825 */ /* 0x000fc800078e0204 */
[----:B------:R-:W-:Y:S01]  /*0280*/  IMAD.WIDE R4, R2, 0x4, R4 ;  /* 0x0000000402047825 */ /* 0x000fe200078e0204 */
[----:B------:R-:W4:Y:S04]  /*0290*/  @!P0 LDG.E.EL R3, desc[UR6][R24.64] ;  /* 0x0000000618038981 */ /* 0x000f28000c2e1900 */
[----:B------:R-:W4:Y:S04]  /*02a0*/  @!P0 LDG.E.EL R23, desc[UR6][R4.64] ;  /* 0x0000000604178981 */ /* 0x000f28000c2e1900 */
[----:B------:R-:W4:Y:S01]  /*02b0*/  @!P0 LDG.E.EL R22, desc[UR6][R4.64+0x4] ;  /* 0x0000040604168981 */ /* 0x000f22000c2e1900 */
[----:B------:R-:W-:-:S03]  /*02c0*/  IMAD.MOV.U32 R2, RZ, RZ, RZ ;  /* 0x000000ffff027224 */ /* 0x000fc600078e00ff */
[----:B------:R-:W4:Y:S04]  /*02d0*/  @!P0 LDG.E.EL R15, desc[UR6][R4.64+0x10] ;  /* 0x00001006040f8981 */ /* 0x000f28000c2e1900 */
[----:B------:R5:W4:Y:S01]  /*02e0*/  @!P0 LDG.E.EL R2, desc[UR6][R4.64+0x14] ;  /* 0x0000140604028981 */ /* 0x000b22000c2e1900 */
[----:B-1----:R-:W-:Y:S01]  /*02f0*/  IMAD.SHL.U32 R16, R0, 0x2, RZ ;  /* 0x0000000200107824 */ /* 0x002fe200078e00ff */
[----:B------:R-:W-:-:S04]  /*0300*/  SHF.R.S32.HI R11, RZ, 0x19, R11 ;  /* 0x00000019ff0b7819 */ /* 0x000fc8000001140b */
[----:B------:R-:W-:Y:S02]  /*0310*/  LOP3.LUT R9, R9, 0x3e, R16, 0xf8, !PT ;  /* 0x0000003e09097812 */ /* 0x000fe400078ef810 */
[----:B0----5:R-:W-:-:S04]  /*0320*/  SHF.R.U32.HI R5, RZ, 0x5, R0 ;  /* 0x00000005ff057819 */ /* 0x021fc80000011600 */
[----:B------:R-:W-:-:S04]  /*0330*/  SGXT.U32 R5, R5, 0x2 ;  /* 0x000000020505781a */ /* 0x000fc80000000000 */
[----:B------:R-:W-:Y:S01]  /*0340*/  LOP3.LUT R10, R10, R5, RZ, 0xfc, !PT ;  /* 0x000000050a0a7212 */ /* 0x000fe200078efcff */
[----:B------:R-:W-:Y:S01]  /*0350*/  UPRMT UR4, UR5, 0x654, UR4 ;  /* 0x0000065405047896 */ /* 0x000fe20008000004 */
[----:B------:R-:W-:Y:S02]  /*0360*/  SHF.R.U32.HI R0, RZ, 0x4, R0 ;  /* 0x00000004ff007819 */ /* 0x000fe40000011600 */
[----:B------:R-:W-:Y:S02]  /*0370*/  LOP3.LUT R16, R16, 0xfe, RZ, 0xc0, !PT ;  /* 0x000000fe10107812 */ /* 0x000fe400078ec0ff */
[C---:B--2---:R-:W-:Y:S02]  /*0380*/  FSETP.GT.AND P5, PT, R13.reuse, R14, PT ;  /* 0x0000000e0d00720b */ /* 0x044fe40003fa4000 */
[----:B------:R-:W-:Y:S02]  /*0390*/  FSETP.NAN.AND P1, PT, R13, R13, PT ;  /* 0x0000000d0d00720b */ /* 0x000fe40003f28000 */
[----:B---3--:R-:W-:-:S09]  /*03a0*/  FSETP.NAN.AND P2, PT, R12, R12, PT ;  /* 0x0000000c0c00720b */ /* 0x008fd20003f48000 */
[----:B------:R-:W-:Y:S02]  /*03b0*/  @!P5 FSEL R13, R13, R14, P1 ;  /* 0x0000000e0d0dd208 */ /* 0x000fe40000800000 */
[----:B------:R-:W-:Y:S02]  /*03c0*/  SGXT R14, R11, 0x1 ;  /* 0x000000010b0e781a */ /* 0x000fe40000000200 */
[----:B----4-:R-:W-:Y:S02]  /*03d0*/  FSETP.NAN.AND P4, PT, R3, R3, PT ;  /* 0x000000030300720b */ /* 0x010fe40003f88000 */
[----:B------:R-:W-:Y:S02]  /*03e0*/  FSETP.GEU.AND P1, PT, R13, R12, PT ;  /* 0x0000000c0d00720b */ /* 0x000fe40003f2e000 */
[----:B------:R-:W-:Y:S02]  /*03f0*/  LEA.HI R14, R14, R9, RZ, 0x9 ;  /* 0x000000090e0e7211 */ /* 0x000fe400078f48ff */
[----:B------:R-:W-:-:S02]  /*0400*/  @!P2 FSEL R12, R12, R13, !P1 ;  /* 0x0000000d0c0ca208 */ /* 0x000fc40004800000 */
[----:B------:R-:W-:Y:S02]  /*0410*/  FSETP.GT.AND P2, PT, R22, R23, PT ;  /* 0x000000171600720b */ /* 0x000fe40003f44000 */
[----:B------:R-:W-:Y:S02]  /*0420*/  LOP3.LUT R4, R14, 0xfffffe00, RZ, 0xc0, !PT ;  /* 0xfffffe000e047812 */ /* 0x000fe400078ec0ff */
[----:B------:R-:W-:-:S03]  /*0430*/  FSETP.GEU.AND P3, PT, R12, R3, PT ;  /* 0x000000030c00720b */ /* 0x000fc60003f6e000 */
[----:B------:R-:W-:Y:S01]  /*0440*/  IMAD.IADD R11, R9, 0x1, -R4 ;  /* 0x00000001090b7824 */ /* 0x000fe200078e0a04 */
[----:B------:R-:W-:Y:S01]  /*0450*/  @!P4 SEL R3, R3, R12, !P3 ;  /* 0x0000000c0303c207 */ /* 0x000fe20005800000 */
[----:B------:R-:W0:Y:S01]  /*0460*/  LDC.64 R4, c[0x0][0x218] ;  /* 0x00008600ff047b82 */ /* 0x000e220000000a00 */
[----:B------:R-:W-:Y:S02]  /*0470*/  FSETP.NAN.AND P4, PT, R15, R15, PT ;  /* 0x0000000f0f00720b */ /* 0x000fe40003f88000 */
[----:B------:R-:W-:Y:S01]  /*0480*/  FSETP.NAN.AND P6, PT, R22, R22, PT ;  /* 0x000000161600720b */ /* 0x000fe20003fc8000 */
[----:B------:R-:W-:Y:S01]  /*0490*/  IMAD R11, R10, 0x200, R11 ;  /* 0x000002000a0b7824 */ /* 0x000fe200078e020b */
[----:B------:R-:W-:Y:S02]  /*04a0*/  SEL R9, RZ, 0x1, !P5 ;  /* 0x00000001ff097807 */ /* 0x000fe40006800000 */
[----:B------:R-:W-:Y:S02]  /*04b0*/  @!P2 FSEL R22, R22, R23, P6 ;  /* 0x000000171616a208 */ /* 0x000fe40003000000 */
[----:B------:R-:W-:-:S02]  /*04c0*/  ISETP.GE.AND P5, PT, R10, 0x4, PT ;  /* 0x000000040a00780c */ /* 0x000fc40003fa6270 */
[----:B------:R-:W-:Y:S02]  /*04d0*/  FSETP.NAN.AND P6, PT, R2, R2, PT ;  /* 0x000000020200720b */ /* 0x000fe40003fc8000 */
[----:B------:R-:W-:Y:S02]  /*04e0*/  SEL R10, RZ, 0x1, !P2 ;  /* 0x00000001ff0a7807 */ /* 0x000fe40005000000 */
[----:B------:R-:W-:Y:S01]  /*04f0*/  FSETP.GEU.AND P2, PT, R22, R15, PT ;  /* 0x0000000f1600720b */ /* 0x000fe20003f4e000 */
[----:B------:R-:W-:-:S03]  /*0500*/  IMAD.SHL.U32 R13, R7, 0x80, RZ ;  /* 0x00000080070d7824 */ /* 0x000fc600078e00ff */
[----:B------:R-:W-:Y:S02]  /*0510*/  @!P4 FSEL R15, R15, R22, !P2 ;  /* 0x000000160f0fc208 */ /* 0x000fe40005000000 */
[----:B------:R-:W-:Y:S02]  /*0520*/  LEA R7, R7, UR4, 0x2 ;  /* 0x0000000407077c11 */ /* 0x000fe4000f8e10ff */
[----:B------:R-:W-:Y:S02]  /*0530*/  LOP3.LUT R6, R13, R6, RZ, 0xfc, !PT ;  /* 0x000000060d067212 */ /* 0x000fe400078efcff */
[----:B------:R-:W-:Y:S02]  /*0540*/  FSETP.GEU.AND P4, PT, R15, R2, PT ;  /* 0x000000020f00720b */ /* 0x000fe40003f8e000 */
[----:B------:R-:W-:Y:S02]  /*0550*/  LEA.HI R13, R13, UR4, RZ, 0x1b ;  /* 0x000000040d0d7c11 */ /* 0x000fe4000f8fd8ff */
[----:B------:R-:W-:-:S02]  /*0560*/  SEL R10, R10, 0x2, P2 ;  /* 0x000000020a0a7807 */ /* 0x000fc40001000000 */
[----:B------:R-:W-:Y:S01]  /*0570*/  SEL R9, R9, 0x2, P1 ;  /* 0x0000000209097807 */ /* 0x000fe20000800000 */
[----:B------:R-:W-:Y:S01]  /*0580*/  IMAD.IADD R12, R6, 0x1, R7 ;  /* 0x00000001060c7824 */ /* 0x000fe200078e0207 */
[----:B------:R-:W-:Y:S01]  /*0590*/  @!P6 SEL R2, R2, R15, !P4 ;  /* 0x0000000f0202e207 */ /* 0x000fe20006000000 */
[----:B------:R-:W-:Y:S01]  /*05a0*/  IMAD.IADD R13, R6, 0x1, R13 ;  /* 0x00000001060d7824 */ /* 0x000fe200078e020d */
[----:B------:R-:W-:Y:S01]  /*05b0*/  LOP3.LUT R7, R0, 0x6, RZ, 0xc0, !PT ;  /* 0x0000000600077812 */ /* 0x000fe200078ec0ff */
[----:B0-----:R-:W-:Y:S01]  /*05c0*/  IMAD.WIDE R4, R8, 0x4, R4 ;  /* 0x0000000408047825 */ /* 0x001fe200078e0204 */
[----:B------:R-:W-:Y:S02]  /*05d0*/  SEL R15, R10, 0x3, P4 ;  /* 0x000000030a0f7807 */ /* 0x000fe40002000000 */
[----:B------:R-:W-:Y:S02]  /*05e0*/  SEL R0, R9, 0x3, P3 ;  /* 0x0000000309007807 */ /* 0x000fe40001800000 */
[----:B------:R0:W-:Y:S04]  /*05f0*/  @!P0 STG.E.64 desc[UR6][R4.64], R2 ;  /* 0x0000000204008986 */ /* 0x0001e8000c101b06 */
[----:B------:R0:W-:Y:S04]  /*0600*/  STS.U8 [R12], R15 ;  /* 0x0000000f0c007388 */ /* 0x0001e80000000000 */
[----:B------:R0:W-:Y:S01]  /*0610*/  STS.U8 [R13+0x42], R0 ;  /* 0x000042000d007388 */ /* 0x0001e20000000000 */
[----:B------:R-:W-:-:S05]  /*0620*/  IMAD.SHL.U32 R14, R14, 0x4, RZ ;  /* 0x000000040e0e7824 */ /* 0x000fca00078e00ff */
[----:B------:R-:W-:-:S05]  /*0630*/  LOP3.LUT R14, R14, 0xfffff800, RZ, 0xc0, !PT ;  /* 0xfffff8000e0e7812 */ /* 0x000fca00078ec0ff */
[----:B------:R-:W-:Y:S01]  /*0640*/  IMAD.IADD R11, R11, 0x1, R14 ;  /* 0x000000010b0b7824 */ /* 0x000fe200078e020e */
[----:B------:R-:W-:Y:S01]  /*0650*/  IADD3 R16, R16, UR4, R7 ;  /* 0x0000000410107c10 */ /* 0x000fe2000fffe007 */
[----:B------:R-:W-:Y:S03]  /*0660*/  BAR.SYNC.DEFER_BLOCKING 0x0 ;  /* 0x0000000000007b1d */ /* 0x000fe60000010000 */
[----:B------:R-:W-:-:S04]  /*0670*/  IADD3 R6, P1, R11, UR8, RZ ;  /* 0x000000080b067c10 */ /* 0x000fc8000ff3e0ff */
[----:B------:R-:W-:Y:S01]  /*0680*/  LEA.HI.X.SX32 R7, R11, UR9, 0x1, P1 ;  /* 0x000000090b077c11 */ /* 0x000fe200088f0eff */
[----:B0-----:R-:W-:Y:S08]  /*0690*/  @P5 EXIT ;  /* 0x000000000000594d */ /* 0x001ff00003800000 */
[----:B------:R-:W0:Y:S04]  /*06a0*/  LDS.U16 R3, [R16] ;  /* 0x0000000010037984 */ /* 0x000e280000000400 */
[----:B0-----:R-:W-:Y:S01]  /*06b0*/  STG.E.U16 desc[UR6][R6.64], R3 ;  /* 0x0000000306007986 */ /* 0x001fe2000c101506 */
[----:B------:R-:W-:Y:S05]  /*06c0*/  EXIT ;  /* 0x000000000000794d */ /* 0x000fea0003800000 */
.L_x_0:
[----:B------:R-:W-:-:S00]  /*06d0*/  BRA `(.L_x_0) ;  /* 0xfffffffc00fc7947 */ /* 0x000fc0000383ffff */
[----:B------:R-:W-:-:S00]  /*06e0*/  NOP ;  /* 0x0000000000007918 */ /* 0x000fc00000000000 */
        /* <DEDUP_REMOVED lines=9> */
.L_x_1:


//--------------------- .nv.shared.triton_poi_fused_max_pool2d_with_indices_20 --------------------------
	.section	.nv.shared.triton_poi_fused_max_pool2d_with_indices_20,"aw",@nobits
	.sectionflags	@""
	.align	16
	.zero		1024


//--------------------- .nv.constant0.triton_poi_fused_max_pool2d_with_indices_20 --------------------------
	.section	.nv.constant0.triton_poi_fused_max_pool2d_with_indices_20,"a",@progbits
	.sectionflags	@""
	.align	4
.nv.constant0.triton_poi_fused_max_pool2d_with_indices_20:
	.zero		560
